//
// Generated by NVIDIA NVVM Compiler
//
// Compiler Build ID: CL-36424714
// Cuda compilation tools, release 13.0, V13.0.88
// Based on NVVM 20.0.0
//

.version 9.0
.target sm_100
.address_size 64

	// .globl	_Z8myKernelv
.extern .func  (.param .b32 func_retval0) vprintf
(
	.param .b64 vprintf_param_0,
	.param .b64 vprintf_param_1
)
;
.global .align 1 .b8 $str[8] = {98, 121, 58, 37, 100, 32, 10};
.global .align 1 .b8 $str$1[18] = {103, 108, 111, 98, 97, 108, 95, 116, 105, 100, 95, 121, 58, 37, 100, 32, 10};

.visible .entry _Z8myKernelv()
{
	.local .align 8 .b8 	__local_depot0[8];
	.reg .b64 	%SP;
	.reg .b64 	%SPL;
	.reg .b32 	%r<9>;
	.reg .b64 	%rd<7>;

	mov.u64 	%SPL, __local_depot0;
	cvta.local.u64 	%SP, %SPL;
	add.u64 	%rd1, %SP, 0;
	add.u64 	%rd2, %SPL, 0;
	mov.u32 	%r1, %ctaid.y;
	st.local.u32 	[%rd2], %r1;
	mov.u64 	%rd3, $str;
	cvta.global.u64 	%rd4, %rd3;
	{ // callseq 0, 0
	.param .b64 param0;
	st.param.b64 	[param0], %rd4;
	.param .b64 param1;
	st.param.b64 	[param1], %rd1;
	.param .b32 retval0;
	call.uni (retval0), 
	vprintf, 
	(
	param0, 
	param1
	);
	ld.param.b32 	%r2, [retval0];
	} // callseq 0
	mov.u32 	%r4, %tid.y;
	mov.u32 	%r5, %ntid.y;
	mad.lo.s32 	%r6, %r1, %r5, %r4;
	st.local.u32 	[%rd2], %r6;
	mov.u64 	%rd5, $str$1;
	cvta.global.u64 	%rd6, %rd5;
	{ // callseq 1, 0
	.param .b64 param0;
	st.param.b64 	[param0], %rd6;
	.param .b64 param1;
	st.param.b64 	[param1], %rd1;
	.param .b32 retval0;
	call.uni (retval0), 
	vprintf, 
	(
	param0, 
	param1
	);
	ld.param.b32 	%r7, [retval0];
	} // callseq 1
	ret;

}


// ===== COMPILED SASS (sm_100) =====

	.target	sm_100

	.elftype	@"ET_EXEC"


//--------------------- .note.nv.tkinfo           --------------------------
	.section	.note.nv.tkinfo,"",@"SHT_NOTE"
	.sectionflags	@"SHF_NOTE_NV_TKINFO"
	.tkinfo
        /*0018*/ 	.word	0x00000002
        /*0030*/ 	.string	""
        /*0030*/ 	.string	"ptxas"
        /*0030*/ 	.string	"Cuda compilation tools, release 13.0, V13.0.88"
        /*0030*/ 	.string	"Build cuda_13.0.r13.0/compiler.36424714_0"
        /*0030*/ 	.string	"-arch sm_100 -m 64 "



//--------------------- .note.nv.cuinfo           --------------------------
	.section	.note.nv.cuinfo,"",@"SHT_NOTE"
	.sectionflags	@"SHF_NOTE_NV_CUINFO"
        /*0018*/ 	.short	0x0002
        /*001a*/ 	.short	0x0064
        /*001c*/ 	.short	0x0082
	.zero		2


//--------------------- .nv.info                  --------------------------
	.section	.nv.info,"",@"SHT_CUDA_INFO"
	.align	4


	//----- nvinfo : EIATTR_REGCOUNT
	.align		4
        /*0000*/ 	.byte	0x04, 0x2f
        /*0002*/ 	.short	(.L_3 - .L_2)
	.align		4
.L_2:
        /*0004*/ 	.word	index@(_Z8myKernelv)
        /*0008*/ 	.word	0x00000018


	//----- nvinfo : EIATTR_FRAME_SIZE
	.align		4
.L_3:
        /*000c*/ 	.byte	0x04, 0x11
        /*000e*/ 	.short	(.L_5 - .L_4)
	.align		4
.L_4:
        /*0010*/ 	.word	index@(_Z8myKernelv)
        /*0014*/ 	.word	0x00000008


	//----- nvinfo : EIATTR_MIN_STACK_SIZE
	.align		4
.L_5:
        /*0018*/ 	.byte	0x04, 0x12
        /*001a*/ 	.short	(.L_7 - .L_6)
	.align		4
.L_6:
        /*001c*/ 	.word	index@(_Z8myKernelv)
        /*0020*/ 	.word	0x00000008
.L_7:


//--------------------- .nv.compat                --------------------------
	.section	.nv.compat,"",@"SHT_CUDA_COMPAT_INFO"
	.align	4
        /*0000*/ 	.byte	0x02, 0x09, 0x00, 0x00, 0x02, 0x02, 0x01, 0x00, 0x02, 0x05, 0x05, 0x00, 0x03, 0x07, 0x01, 0x01
        /*0010*/ 	.byte	0x02, 0x03, 0x00, 0x00, 0x02, 0x06, 0x01, 0x00, 0x04, 0x0b, 0x08, 0x00, 0x09, 0x00, 0x00, 0x00
        /*0020*/ 	.byte	0x00, 0x00, 0x00, 0x00


//--------------------- .nv.info._Z8myKernelv     --------------------------
	.section	.nv.info._Z8myKernelv,"",@"SHT_CUDA_INFO"
	.sectionflags	@""
	.align	4


	//----- nvinfo : EIATTR_CUDA_API_VERSION
	.align		4
        /*0000*/ 	.byte	0x04, 0x37
        /*0002*/ 	.short	(.L_9 - .L_8)
.L_8:
        /*0004*/ 	.word	0x00000082


	//----- nvinfo : EIATTR_SPARSE_MMA_MASK
	.align		4
.L_9:
        /*0008*/ 	.byte	0x03, 0x50
        /*000a*/ 	.short	0x0000


	//----- nvinfo : EIATTR_MAXREG_COUNT
	.align		4
        /*000c*/ 	.byte	0x03, 0x1b
        /*000e*/ 	.short	0x00ff


	//----- nvinfo : EIATTR_EXTERNS
	.align		4
        /*0010*/ 	.byte	0x04, 0x0f
        /*0012*/ 	.short	(.L_11 - .L_10)


	//   ....[0]....
	.align		4
.L_10:
        /*0014*/ 	.word	index@(vprintf)


	//----- nvinfo : EIATTR_MERCURY_ISA_VERSION
	.align		4
.L_11:
        /*0018*/ 	.byte	0x03, 0x5f
        /*001a*/ 	.short	0x0101


	//----- nvinfo : EIATTR_VRC_CTA_INIT_COUNT
	.align		4
        /*001c*/ 	.byte	0x02, 0x4a
	.zero		1
	.zero		1


	//----- nvinfo : EIATTR_SYSCALL_OFFSETS
	.align		4
        /*0020*/ 	.byte	0x04, 0x46
        /*0022*/ 	.short	(.L_13 - .L_12)


	//   ....[0]....
.L_12:
        /*0024*/ 	.word	0x00000100


	//   ....[1]....
        /*0028*/ 	.word	0x000001c0


	//----- nvinfo : EIATTR_EXIT_INSTR_OFFSETS
	.align		4
.L_13:
        /*002c*/ 	.byte	0x04, 0x1c
        /*002e*/ 	.short	(.L_15 - .L_14)


	//   ....[0]....
.L_14:
        /*0030*/ 	.word	0x000001d0


	//----- nvinfo : EIATTR_SW_WAR
	.align		4
.L_15:
        /*0034*/ 	.byte	0x04, 0x36
        /*0036*/ 	.short	(.L_17 - .L_16)
.L_16:
        /*0038*/ 	.word	0x00000008
.L_17:


//--------------------- .nv.callgraph             --------------------------
	.section	.nv.callgraph,"",@"SHT_CUDA_CALLGRAPH"
	.align	4
	.sectionentsize	8
	.align		4
        /*0000*/ 	.word	0x00000000
	.align		4
        /*0004*/ 	.word	0xffffffff
	.align		4
        /*0008*/ 	.word	index@(_Z8myKernelv)
	.align		4
        /*000c*/ 	.word	index@(vprintf)
	.align		4
        /*0010*/ 	.word	0x00000000
	.align		4
        /*0014*/ 	.word	0xfffffffe
	.align		4
        /*0018*/ 	.word	0x00000000
	.align		4
        /*001c*/ 	.word	0xfffffffd
	.align		4
        /*0020*/ 	.word	0x00000000
	.align		4
        /*0024*/ 	.word	0xfffffffc


//--------------------- .nv.constant4             --------------------------
	.section	.nv.constant4,"a",@progbits
	.align	8
	.align		8
.nv.constant4:
        /*0000*/ 	.dword	vprintf
	.align		8
        /*0008*/ 	.dword	$str
	.align		8
        /*0010*/ 	.dword	$str$1


//--------------------- .text._Z8myKernelv        --------------------------
	.section	.text._Z8myKernelv,"ax",@progbits
	.align	128
        .global         _Z8myKernelv
        .type           _Z8myKernelv,@function
        .size           _Z8myKernelv,(.L_x_3 - _Z8myKernelv)
        .other          _Z8myKernelv,@"STO_CUDA_ENTRY STV_DEFAULT"
_Z8myKernelv:
.text._Z8myKernelv:
[----:B------:R-:W0:Y:S01]  /*0000*/  LDC R1, c[0x0][0x37c] ;  /* 0x0000df00ff017b82 */ /* 0x000e220000000800 */
[----:B------:R-:W1:Y:S01]  /*0010*/  S2R R16, SR_CTAID.Y ;  /* 0x0000000000107919 */ /* 0x000e620000002600 */
[----:B------:R-:W2:Y:S01]  /*0020*/  LDCU UR4, c[0x0][0x2f8] ;  /* 0x00005f00ff0477ac */ /* 0x000ea20008000800 */
[----:B0-----:R-:W-:Y:S01]  /*0030*/  VIADD R1, R1, 0xfffffff8 ;  /* 0xfffffff801017836 */ /* 0x001fe20000000000 */
[----:B------:R-:W-:Y:S01]  /*0040*/  MOV R2, 0x0 ;  /* 0x0000000000027802 */ /* 0x000fe20000000f00 */
[----:B------:R-:W0:Y:S03]  /*0050*/  LDCU UR5, c[0x0][0x2fc] ;  /* 0x00005f80ff0577ac */ /* 0x000e260008000800 */
[----:B------:R3:W4:Y:S01]  /*0060*/  LDC.64 R8, c[0x4][R2] ;  /* 0x0100000002087b82 */ /* 0x0007220000000a00 */
[----:B------:R-:W5:Y:S01]  /*0070*/  LDCU.64 UR6, c[0x4][0x8] ;  /* 0x01000100ff0677ac */ /* 0x000f620008000a00 */
[----:B--2---:R-:W-:-:S04]  /*0080*/  IADD3 R17, P0, PT, R1, UR4, RZ ;  /* 0x0000000401117c10 */ /* 0x004fc8000ff1e0ff */
[----:B------:R-:W-:Y:S01]  /*0090*/  MOV R6, R17 ;  /* 0x0000001100067202 */ /* 0x000fe20000000f00 */
[----:B0-----:R-:W-:Y:S01]  /*00a0*/  IMAD.X R18, RZ, RZ, UR5, P0 ;  /* 0x00000005ff127e24 */ /* 0x001fe200080e06ff */
[----:B-----5:R-:W-:Y:S01]  /*00b0*/  MOV R4, UR6 ;  /* 0x0000000600047c02 */ /* 0x020fe20008000f00 */
[----:B------:R-:W-:Y:S02]  /*00c0*/  IMAD.U32 R5, RZ, RZ, UR7 ;  /* 0x00000007ff057e24 */ /* 0x000fe4000f8e00ff */
[----:B------:R-:W-:Y:S01]  /*00d0*/  IMAD.MOV.U32 R7, RZ, RZ, R18 ;  /* 0x000000ffff077224 */ /* 0x000fe200078e0012 */
[----:B-1----:R3:W-:Y:S06]  /*00e0*/  STL [R1], R16 ;  /* 0x0000001001007387 */ /* 0x0027ec0000100800 */
[----:B------:R-:W-:-:S07]  /*00f0*/  LEPC R20, `(.L_x_0) ;  /* 0x000000001014794e */ /* 0x000fce0000000000 */
[----:B---34-:R-:W-:Y:S05]  /*0100*/  CALL.ABS.NOINC R8 ;  /* 0x0000000008007343 */ /* 0x018fea0003c00000 */
.L_x_0:
[----:B------:R-:W0:Y:S01]  /*0110*/  S2R R3, SR_TID.Y ;  /* 0x0000000000037919 */ /* 0x000e220000002200 */
[----:B------:R-:W0:Y:S01]  /*0120*/  LDCU UR4, c[0x0][0x364] ;  /* 0x00006c80ff0477ac */ /* 0x000e220008000800 */
[----:B------:R-:W-:Y:S01]  /*0130*/  MOV R6, R17 ;  /* 0x0000001100067202 */ /* 0x000fe20000000f00 */
[----:B------:R-:W-:Y:S02]  /*0140*/  IMAD.MOV.U32 R7, RZ, RZ, R18 ;  /* 0x000000ffff077224 */ /* 0x000fe400078e0012 */
[----:B0-----:R-:W-:Y:S01]  /*0150*/  IMAD R0, R16, UR4, R3 ;  /* 0x0000000410007c24 */ /* 0x001fe2000f8e0203 */
[----:B------:R-:W0:Y:S01]  /*0160*/  LDCU.64 UR4, c[0x4][0x10] ;  /* 0x01000200ff0477ac */ /* 0x000e220008000a00 */
[----:B------:R-:W1:Y:S03]  /*0170*/  LDC.64 R2, c[0x4][R2] ;  /* 0x0100000002027b82 */ /* 0x000e660000000a00 */
[----:B------:R2:W-:Y:S01]  /*0180*/  STL [R1], R0 ;  /* 0x0000000001007387 */ /* 0x0005e20000100800 */
[----:B0-----:R-:W-:Y:S01]  /*0190*/  MOV R4, UR4 ;  /* 0x0000000400047c02 */ /* 0x001fe20008000f00 */
[----:B--2---:R-:W-:-:S07]  /*01a0*/  IMAD.U32 R5, RZ, RZ, UR5 ;  /* 0x00000005ff057e24 */ /* 0x004fce000f8e00ff */
[----:B------:R-:W-:-:S07]  /*01b0*/  LEPC R20, `(.L_x_1) ;  /* 0x000000001014794e */ /* 0x000fce0000000000 */
[----:B-1----:R-:W-:Y:S05]  /*01c0*/  CALL.ABS.NOINC R2 ;  /* 0x0000000002007343 */ /* 0x002fea0003c00000 */
.L_x_1:
[----:B------:R-:W-:Y:S05]  /*01d0*/  EXIT ;  /* 0x000000000000794d */ /* 0x000fea0003800000 */
.L_x_2:
[----:B------:R-:W-:-:S00]  /*01e0*/  BRA `(.L_x_2) ;  /* 0xfffffffc00fc7947 */ /* 0x000fc0000383ffff */
[----:B------:R-:W-:-:S00]  /*01f0*/  NOP ;  /* 0x0000000000007918 */ /* 0x000fc00000000000 */
        /* <DEDUP_REMOVED lines=8> */
.L_x_3:


//--------------------- .nv.global.init           --------------------------
	.section	.nv.global.init,"aw",@progbits
.nv.global.init:
	.type		$str,@object
	.size		$str,($str$1 - $str)
$str:
        /*0000*/ 	.byte	0x62, 0x79, 0x3a, 0x25, 0x64, 0x20, 0x0a, 0x00
	.type		$str$1,@object
	.size		$str$1,(.L_1 - $str$1)
$str$1:
        /*0008*/ 	.byte	0x67, 0x6c, 0x6f, 0x62, 0x61, 0x6c, 0x5f, 0x74, 0x69, 0x64, 0x5f, 0x79, 0x3a, 0x25, 0x64, 0x20
        /*0018*/ 	.byte	0x0a, 0x00
.L_1:


//--------------------- .nv.shared.reserved.0     --------------------------
	.section	.nv.shared.reserved.0,"aw",@nobits
	.weak		__nv_reservedSMEM_offset_0_alias
	.size		__nv_reservedSMEM_offset_0_alias, 0, 64
	.other		__nv_reservedSMEM_offset_0_alias,@"STO_CUDA_RESERVED_SHARED STV_DEFAULT"
__nv_reservedSMEM_offset_0_alias:
	.zero		0
	.zero		64


//--------------------- .nv.constant0._Z8myKernelv --------------------------
	.section	.nv.constant0._Z8myKernelv,"a",@progbits
	.sectionflags	@""
	.align	4
.nv.constant0._Z8myKernelv:
	.zero		896


//--------------------- SYMBOLS --------------------------

	.type		.nv.reservedSmem.offset0,@object
	.size		.nv.reservedSmem.offset0,0x4
	.type		vprintf,@function
